//
// Generated by NVIDIA NVVM Compiler
//
// Compiler Build ID: CL-36424714
// Cuda compilation tools, release 13.0, V13.0.88
// Based on NVVM 20.0.0
//

.version 9.0
.target sm_100
.address_size 64

	// .globl	_Z7kconvolPfS_i

.visible .entry _Z7kconvolPfS_i(
	.param .u64 .ptr .align 1 _Z7kconvolPfS_i_param_0,
	.param .u64 .ptr .align 1 _Z7kconvolPfS_i_param_1,
	.param .u32 _Z7kconvolPfS_i_param_2
)
{
	.reg .pred 	%p<13>;
	.reg .b32 	%r<10>;
	.reg .b32 	%f<12>;
	.reg .b64 	%rd<15>;
	.reg .b64 	%fd<3>;

	ld.param.u64 	%rd3, [_Z7kconvolPfS_i_param_0];
	ld.param.u64 	%rd4, [_Z7kconvolPfS_i_param_1];
	ld.param.u32 	%r3, [_Z7kconvolPfS_i_param_2];
	cvta.to.global.u64 	%rd1, %rd4;
	cvta.to.global.u64 	%rd2, %rd3;
	mov.u32 	%r4, %ntid.x;
	mov.u32 	%r5, %ctaid.x;
	mov.u32 	%r6, %tid.x;
	mad.lo.s32 	%r1, %r4, %r5, %r6;
	div.s32 	%r2, %r1, %r3;
	setp.lt.s32 	%p1, %r3, 0;
	setp.ge.s32 	%p2, %r2, %r3;
	or.pred  	%p3, %p1, %p2;
	@%p3 bra 	$L__BB0_4;
	rem.s32 	%r7, %r1, %r3;
	setp.eq.s32 	%p4, %r7, 0;
	setp.eq.s32 	%p5, %r2, 0;
	or.pred  	%p6, %p5, %p4;
	add.s32 	%r8, %r3, -1;
	setp.eq.s32 	%p7, %r7, %r8;
	setp.eq.s32 	%p8, %r2, %r8;
	or.pred  	%p9, %p8, %p7;
	or.pred  	%p11, %p6, %p9;
	not.pred 	%p12, %p11;
	@%p12 bra 	$L__BB0_3;
	mul.wide.s32 	%rd12, %r1, 4;
	add.s64 	%rd13, %rd2, %rd12;
	ld.global.f32 	%f11, [%rd13];
	add.s64 	%rd14, %rd1, %rd12;
	st.global.f32 	[%rd14], %f11;
	bra.uni 	$L__BB0_4;
$L__BB0_3:
	sub.s32 	%r9, %r1, %r3;
	mul.wide.s32 	%rd5, %r9, 4;
	add.s64 	%rd6, %rd2, %rd5;
	ld.global.f32 	%f1, [%rd6];
	mul.wide.u32 	%rd7, %r3, 4;
	add.s64 	%rd8, %rd6, %rd7;
	ld.global.f32 	%f2, [%rd8+-4];
	add.f32 	%f3, %f1, %f2;
	ld.global.f32 	%f4, [%rd8];
	add.f32 	%f5, %f3, %f4;
	ld.global.f32 	%f6, [%rd8+4];
	add.f32 	%f7, %f5, %f6;
	add.s64 	%rd9, %rd8, %rd7;
	ld.global.f32 	%f8, [%rd9];
	add.f32 	%f9, %f7, %f8;
	cvt.f64.f32 	%fd1, %f9;
	mul.f64 	%fd2, %fd1, 0d3FC999999999999A;
	cvt.rn.f32.f64 	%f10, %fd2;
	mul.wide.s32 	%rd10, %r1, 4;
	add.s64 	%rd11, %rd1, %rd10;
	st.global.f32 	[%rd11], %f10;
$L__BB0_4:
	ret;

}


// ===== COMPILED SASS (sm_100) =====

	.target	sm_100

	.elftype	@"ET_EXEC"


//--------------------- .note.nv.tkinfo           --------------------------
	.section	.note.nv.tkinfo,"",@"SHT_NOTE"
	.sectionflags	@"SHF_NOTE_NV_TKINFO"
	.tkinfo
        /*0018*/ 	.word	0x00000002
        /*0030*/ 	.string	""
        /*0030*/ 	.string	"ptxas"
        /*0030*/ 	.string	"Cuda compilation tools, release 13.0, V13.0.88"
        /*0030*/ 	.string	"Build cuda_13.0.r13.0/compiler.36424714_0"
        /*0030*/ 	.string	"-arch sm_100 -m 64 "



//--------------------- .note.nv.cuinfo           --------------------------
	.section	.note.nv.cuinfo,"",@"SHT_NOTE"
	.sectionflags	@"SHF_NOTE_NV_CUINFO"
        /*0018*/ 	.short	0x0002
        /*001a*/ 	.short	0x0064
        /*001c*/ 	.short	0x0082
	.zero		2


//--------------------- .nv.info                  --------------------------
	.section	.nv.info,"",@"SHT_CUDA_INFO"
	.align	4


	//----- nvinfo : EIATTR_REGCOUNT
	.align		4
        /*0000*/ 	.byte	0x04, 0x2f
        /*0002*/ 	.short	(.L_1 - .L_0)
	.align		4
.L_0:
        /*0004*/ 	.word	index@(_Z7kconvolPfS_i)
        /*0008*/ 	.word	0x0000000e


	//----- nvinfo : EIATTR_FRAME_SIZE
	.align		4
.L_1:
        /*000c*/ 	.byte	0x04, 0x11
        /*000e*/ 	.short	(.L_3 - .L_2)
	.align		4
.L_2:
        /*0010*/ 	.word	index@(_Z7kconvolPfS_i)
        /*0014*/ 	.word	0x00000000


	//----- nvinfo : EIATTR_MIN_STACK_SIZE
	.align		4
.L_3:
        /*0018*/ 	.byte	0x04, 0x12
        /*001a*/ 	.short	(.L_5 - .L_4)
	.align		4
.L_4:
        /*001c*/ 	.word	index@(_Z7kconvolPfS_i)
        /*0020*/ 	.word	0x00000000
.L_5:


//--------------------- .nv.compat                --------------------------
	.section	.nv.compat,"",@"SHT_CUDA_COMPAT_INFO"
	.align	4
        /*0000*/ 	.byte	0x02, 0x09, 0x00, 0x00, 0x02, 0x02, 0x01, 0x00, 0x02, 0x05, 0x05, 0x00, 0x03, 0x07, 0x01, 0x01
        /*0010*/ 	.byte	0x02, 0x03, 0x00, 0x00, 0x02, 0x06, 0x01, 0x00, 0x04, 0x0b, 0x08, 0x00, 0x01, 0x00, 0x00, 0x00
        /*0020*/ 	.byte	0x00, 0x00, 0x00, 0x00


//--------------------- .nv.info._Z7kconvolPfS_i  --------------------------
	.section	.nv.info._Z7kconvolPfS_i,"",@"SHT_CUDA_INFO"
	.sectionflags	@""
	.align	4


	//----- nvinfo : EIATTR_CUDA_API_VERSION
	.align		4
        /*0000*/ 	.byte	0x04, 0x37
        /*0002*/ 	.short	(.L_7 - .L_6)
.L_6:
        /*0004*/ 	.word	0x00000082


	//----- nvinfo : EIATTR_KPARAM_INFO
	.align		4
.L_7:
        /*0008*/ 	.byte	0x04, 0x17
        /*000a*/ 	.short	(.L_9 - .L_8)
.L_8:
        /*000c*/ 	.word	0x00000000
        /*0010*/ 	.short	0x0002
        /*0012*/ 	.short	0x0010
        /*0014*/ 	.byte	0x00, 0xf0, 0x11, 0x00


	//----- nvinfo : EIATTR_KPARAM_INFO
	.align		4
.L_9:
        /*0018*/ 	.byte	0x04, 0x17
        /*001a*/ 	.short	(.L_11 - .L_10)
.L_10:
        /*001c*/ 	.word	0x00000000
        /*0020*/ 	.short	0x0001
        /*0022*/ 	.short	0x0008
        /*0024*/ 	.byte	0x00, 0xf5, 0x21, 0x00


	//----- nvinfo : EIATTR_KPARAM_INFO
	.align		4
.L_11:
        /*0028*/ 	.byte	0x04, 0x17
        /*002a*/ 	.short	(.L_13 - .L_12)
.L_12:
        /*002c*/ 	.word	0x00000000
        /*0030*/ 	.short	0x0000
        /*0032*/ 	.short	0x0000
        /*0034*/ 	.byte	0x00, 0xf5, 0x21, 0x00


	//----- nvinfo : EIATTR_SPARSE_MMA_MASK
	.align		4
.L_13:
        /*0038*/ 	.byte	0x03, 0x50
        /*003a*/ 	.short	0x0000


	//----- nvinfo : EIATTR_MAXREG_COUNT
	.align		4
        /*003c*/ 	.byte	0x03, 0x1b
        /*003e*/ 	.short	0x00ff


	//----- nvinfo : EIATTR_MERCURY_ISA_VERSION
	.align		4
        /*0040*/ 	.byte	0x03, 0x5f
        /*0042*/ 	.short	0x0101


	//----- nvinfo : EIATTR_VRC_CTA_INIT_COUNT
	.align		4
        /*0044*/ 	.byte	0x02, 0x4a
	.zero		1
	.zero		1


	//----- nvinfo : EIATTR_EXIT_INSTR_OFFSETS
	.align		4
        /*0048*/ 	.byte	0x04, 0x1c
        /*004a*/ 	.short	(.L_15 - .L_14)


	//   ....[0]....
.L_14:
        /*004c*/ 	.word	0x00000200


	//   ....[1]....
        /*0050*/ 	.word	0x00000350


	//   ....[2]....
        /*0054*/ 	.word	0x000004c0


	//----- nvinfo : EIATTR_CRS_STACK_SIZE
	.align		4
.L_15:
        /*0058*/ 	.byte	0x04, 0x1e
        /*005a*/ 	.short	(.L_17 - .L_16)
.L_16:
        /*005c*/ 	.word	0x00000000


	//----- nvinfo : EIATTR_CBANK_PARAM_SIZE
	.align		4
.L_17:
        /*0060*/ 	.byte	0x03, 0x19
        /*0062*/ 	.short	0x0014


	//----- nvinfo : EIATTR_PARAM_CBANK
	.align		4
        /*0064*/ 	.byte	0x04, 0x0a
        /*0066*/ 	.short	(.L_19 - .L_18)
	.align		4
.L_18:
        /*0068*/ 	.word	index@(.nv.constant0._Z7kconvolPfS_i)
        /*006c*/ 	.short	0x0380
        /*006e*/ 	.short	0x0014


	//----- nvinfo : EIATTR_SW_WAR
	.align		4
.L_19:
        /*0070*/ 	.byte	0x04, 0x36
        /*0072*/ 	.short	(.L_21 - .L_20)
.L_20:
        /*0074*/ 	.word	0x00000008
.L_21:


//--------------------- .nv.callgraph             --------------------------
	.section	.nv.callgraph,"",@"SHT_CUDA_CALLGRAPH"
	.align	4
	.sectionentsize	8
	.align		4
        /*0000*/ 	.word	0x00000000
	.align		4
        /*0004*/ 	.word	0xffffffff
	.align		4
        /*0008*/ 	.word	0x00000000
	.align		4
        /*000c*/ 	.word	0xfffffffe
	.align		4
        /*0010*/ 	.word	0x00000000
	.align		4
        /*0014*/ 	.word	0xfffffffd
	.align		4
        /*0018*/ 	.word	0x00000000
	.align		4
        /*001c*/ 	.word	0xfffffffc


//--------------------- .text._Z7kconvolPfS_i     --------------------------
	.section	.text._Z7kconvolPfS_i,"ax",@progbits
	.align	128
        .global         _Z7kconvolPfS_i
        .type           _Z7kconvolPfS_i,@function
        .size           _Z7kconvolPfS_i,(.L_x_2 - _Z7kconvolPfS_i)
        .other          _Z7kconvolPfS_i,@"STO_CUDA_ENTRY STV_DEFAULT"
_Z7kconvolPfS_i:
.text._Z7kconvolPfS_i:
[----:B------:R-:W-:Y:S08]  /*0000*/  LDC R1, c[0x0][0x37c] ;  /* 0x0000df00ff017b82 */ /* 0x000ff00000000800 */
[----:B------:R-:W0:Y:S01]  /*0010*/  LDC R3, c[0x0][0x390] ;  /* 0x0000e400ff037b82 */ /* 0x000e220000000800 */
[----:B------:R-:W1:Y:S01]  /*0020*/  S2R R0, SR_CTAID.X ;  /* 0x0000000000007919 */ /* 0x000e620000002500 */
[----:B------:R-:W1:Y:S01]  /*0030*/  LDCU UR4, c[0x0][0x360] ;  /* 0x00006c00ff0477ac */ /* 0x000e620008000800 */
[----:B------:R-:W1:Y:S01]  /*0040*/  S2R R7, SR_TID.X ;  /* 0x0000000000077919 */ /* 0x000e620000002100 */
[----:B0-----:R-:W-:-:S04]  /*0050*/  IABS R9, R3 ;  /* 0x0000000300097213 */ /* 0x001fc80000000000 */
[----:B------:R-:W0:Y:S01]  /*0060*/  I2F.RP R2, R9 ;  /* 0x0000000900027306 */ /* 0x000e220000209400 */
[----:B-1----:R-:W-:-:S07]  /*0070*/  IMAD R0, R0, UR4, R7 ;  /* 0x0000000400007c24 */ /* 0x002fce000f8e0207 */
[----:B0-----:R-:W0:Y:S02]  /*0080*/  MUFU.RCP R2, R2 ;  /* 0x0000000200027308 */ /* 0x001e240000001000 */
[----:B0-----:R-:W-:Y:S01]  /*0090*/  VIADD R4, R2, 0xffffffe ;  /* 0x0ffffffe02047836 */ /* 0x001fe20000000000 */
[----:B------:R-:W-:-:S05]  /*00a0*/  IABS R2, R0 ;  /* 0x0000000000027213 */ /* 0x000fca0000000000 */
[----:B------:R0:W1:Y:S02]  /*00b0*/  F2I.FTZ.U32.TRUNC.NTZ R5, R4 ;  /* 0x0000000400057305 */ /* 0x000064000021f000 */
[----:B0-----:R-:W-:Y:S02]  /*00c0*/  HFMA2 R4, -RZ, RZ, 0, 0 ;  /* 0x00000000ff047431 */ /* 0x001fe400000001ff */
[----:B-1----:R-:W-:-:S04]  /*00d0*/  IMAD.MOV R6, RZ, RZ, -R5 ;  /* 0x000000ffff067224 */ /* 0x002fc800078e0a05 */
[----:B------:R-:W-:-:S04]  /*00e0*/  IMAD R7, R6, R9, RZ ;  /* 0x0000000906077224 */ /* 0x000fc800078e02ff */
[----:B------:R-:W-:-:S06]  /*00f0*/  IMAD.HI.U32 R5, R5, R7, R4 ;  /* 0x0000000705057227 */ /* 0x000fcc00078e0004 */
[----:B------:R-:W-:-:S04]  /*0100*/  IMAD.HI.U32 R5, R5, R2, RZ ;  /* 0x0000000205057227 */ /* 0x000fc800078e00ff */
[----:B------:R-:W-:-:S04]  /*0110*/  IMAD.MOV R4, RZ, RZ, -R5 ;  /* 0x000000ffff047224 */ /* 0x000fc800078e0a05 */
[----:B------:R-:W-:Y:S01]  /*0120*/  IMAD R2, R9, R4, R2 ;  /* 0x0000000409027224 */ /* 0x000fe200078e0202 */
[----:B------:R-:W-:-:S04]  /*0130*/  LOP3.LUT R4, R0, R3, RZ, 0x3c, !PT ;  /* 0x0000000300047212 */ /* 0x000fc800078e3cff */
[----:B------:R-:W-:Y:S02]  /*0140*/  ISETP.GT.U32.AND P2, PT, R9, R2, PT ;  /* 0x000000020900720c */ /* 0x000fe40003f44070 */
[----:B------:R-:W-:Y:S02]  /*0150*/  ISETP.GE.AND P0, PT, R4, RZ, PT ;  /* 0x000000ff0400720c */ /* 0x000fe40003f06270 */
[----:B------:R-:W-:-:S09]  /*0160*/  LOP3.LUT R4, RZ, R3, RZ, 0x33, !PT ;  /* 0x00000003ff047212 */ /* 0x000fd200078e33ff */
[----:B------:R-:W-:Y:S01]  /*0170*/  @!P2 IMAD.IADD R2, R2, 0x1, -R9 ;  /* 0x000000010202a824 */ /* 0x000fe200078e0a09 */
[----:B------:R-:W-:-:S04]  /*0180*/  @!P2 IADD3 R5, PT, PT, R5, 0x1, RZ ;  /* 0x000000010505a810 */ /* 0x000fc80007ffe0ff */
[----:B------:R-:W-:-:S13]  /*0190*/  ISETP.GE.U32.AND P1, PT, R2, R9, PT ;  /* 0x000000090200720c */ /* 0x000fda0003f26070 */
[----:B------:R-:W-:Y:S01]  /*01a0*/  @P1 VIADD R5, R5, 0x1 ;  /* 0x0000000105051836 */ /* 0x000fe20000000000 */
[----:B------:R-:W-:-:S04]  /*01b0*/  ISETP.NE.AND P1, PT, R3, RZ, PT ;  /* 0x000000ff0300720c */ /* 0x000fc80003f25270 */
[----:B------:R-:W-:-:S04]  /*01c0*/  @!P0 IADD3 R5, PT, PT, -R5, RZ, RZ ;  /* 0x000000ff05058210 */ /* 0x000fc80007ffe1ff */
[----:B------:R-:W-:-:S04]  /*01d0*/  SEL R6, R4, R5, !P1 ;  /* 0x0000000504067207 */ /* 0x000fc80004800000 */
[----:B------:R-:W-:-:S04]  /*01e0*/  ISETP.GE.AND P0, PT, R6, R3, PT ;  /* 0x000000030600720c */ /* 0x000fc80003f06270 */
[----:B------:R-:W-:-:S13]  /*01f0*/  ISETP.LT.OR P0, PT, R3, RZ, P0 ;  /* 0x000000ff0300720c */ /* 0x000fda0000701670 */
[----:B------:R-:W-:Y:S05]  /*0200*/  @P0 EXIT ;  /* 0x000000000000094d */ /* 0x000fea0003800000 */
[----:B------:R-:W-:Y:S01]  /*0210*/  ISETP.GE.AND P2, PT, R0, RZ, PT ;  /* 0x000000ff0000720c */ /* 0x000fe20003f46270 */
[----:B------:R-:W-:Y:S01]  /*0220*/  IMAD.IADD R5, R2, 0x1, -R9 ;  /* 0x0000000102057824 */ /* 0x000fe200078e0a09 */
[-C--:B------:R-:W-:Y:S01]  /*0230*/  ISETP.GT.U32.AND P0, PT, R9, R2.reuse, PT ;  /* 0x000000020900720c */ /* 0x080fe20003f04070 */
[----:B------:R-:W-:Y:S01]  /*0240*/  VIADD R7, R3, 0xffffffff ;  /* 0xffffffff03077836 */ /* 0x000fe20000000000 */
[----:B------:R-:W0:Y:S02]  /*0250*/  LDCU.64 UR4, c[0x0][0x358] ;  /* 0x00006b00ff0477ac */ /* 0x000e240008000a00 */
[----:B------:R-:W-:-:S07]  /*0260*/  SEL R5, R5, R2, !P0 ;  /* 0x0000000205057207 */ /* 0x000fce0004000000 */
[----:B------:R-:W-:-:S04]  /*0270*/  @!P2 IADD3 R5, PT, PT, -R5, RZ, RZ ;  /* 0x000000ff0505a210 */ /* 0x000fc80007ffe1ff */
[----:B------:R-:W-:-:S04]  /*0280*/  SEL R4, R4, R5, !P1 ;  /* 0x0000000504047207 */ /* 0x000fc80004800000 */
[CC--:B------:R-:W-:Y:S02]  /*0290*/  ISETP.NE.AND P1, PT, R4.reuse, R7.reuse, PT ;  /* 0x000000070400720c */ /* 0x0c0fe40003f25270 */
[----:B------:R-:W-:Y:S02]  /*02a0*/  ISETP.NE.AND P0, PT, R4, RZ, PT ;  /* 0x000000ff0400720c */ /* 0x000fe40003f05270 */
[C---:B------:R-:W-:Y:S02]  /*02b0*/  ISETP.EQ.OR P1, PT, R6.reuse, R7, !P1 ;  /* 0x000000070600720c */ /* 0x040fe40004f22670 */
[----:B------:R-:W-:-:S04]  /*02c0*/  ISETP.EQ.OR P0, PT, R6, RZ, !P0 ;  /* 0x000000ff0600720c */ /* 0x000fc80004702670 */
[----:B------:R-:W-:-:S13]  /*02d0*/  PLOP3.LUT P0, PT, P0, P1, PT, 0xf8, 0x8f ;  /* 0x00000000008f781c */ /* 0x000fda0000703f70 */
[----:B0-----:R-:W-:Y:S05]  /*02e0*/  @!P0 BRA `(.L_x_0) ;  /* 0x00000000001c8947 */ /* 0x001fea0003800000 */
[----:B------:R-:W0:Y:S08]  /*02f0*/  LDC.64 R2, c[0x0][0x380] ;  /* 0x0000e000ff027b82 */ /* 0x000e300000000a00 */
[----:B------:R-:W1:Y:S01]  /*0300*/  LDC.64 R4, c[0x0][0x388] ;  /* 0x0000e200ff047b82 */ /* 0x000e620000000a00 */
[----:B0-----:R-:W-:-:S06]  /*0310*/  IMAD.WIDE R2, R0, 0x4, R2 ;  /* 0x0000000400027825 */ /* 0x001fcc00078e0202 */
[----:B------:R-:W2:Y:S01]  /*0320*/  LDG.E R3, desc[UR4][R2.64] ;  /* 0x0000000402037981 */ /* 0x000ea2000c1e1900 */
[----:B-1----:R-:W-:-:S05]  /*0330*/  IMAD.WIDE R4, R0, 0x4, R4 ;  /* 0x0000000400047825 */ /* 0x002fca00078e0204 */
[----:B--2---:R-:W-:Y:S01]  /*0340*/  STG.E desc[UR4][R4.64], R3 ;  /* 0x0000000304007986 */ /* 0x004fe2000c101904 */
[----:B------:R-:W-:Y:S05]  /*0350*/  EXIT ;  /* 0x000000000000794d */ /* 0x000fea0003800000 */
.L_x_0:
[----:B------:R-:W0:Y:S01]  /*0360*/  LDC.64 R4, c[0x0][0x380] ;  /* 0x0000e000ff047b82 */ /* 0x000e220000000a00 */
[----:B------:R-:W-:-:S05]  /*0370*/  IADD3 R7, PT, PT, R0, -R3, RZ ;  /* 0x8000000300077210 */ /* 0x000fca0007ffe0ff */
[----:B0-----:R-:W-:-:S04]  /*0380*/  IMAD.WIDE R4, R7, 0x4, R4 ;  /* 0x0000000407047825 */ /* 0x001fc800078e0204 */
[C---:B------:R-:W-:Y:S02]  /*0390*/  IMAD.WIDE.U32 R6, R3.reuse, 0x4, R4 ;  /* 0x0000000403067825 */ /* 0x040fe400078e0004 */
[----:B------:R-:W2:Y:S04]  /*03a0*/  LDG.E R4, desc[UR4][R4.64] ;  /* 0x0000000404047981 */ /* 0x000ea8000c1e1900 */
[----:B------:R-:W2:Y:S01]  /*03b0*/  LDG.E R9, desc[UR4][R6.64+-0x4] ;  /* 0xfffffc0406097981 */ /* 0x000ea2000c1e1900 */
[----:B------:R-:W-:-:S03]  /*03c0*/  IMAD.WIDE.U32 R2, R3, 0x4, R6 ;  /* 0x0000000403027825 */ /* 0x000fc600078e0006 */
[----:B------:R-:W3:Y:S04]  /*03d0*/  LDG.E R8, desc[UR4][R6.64] ;  /* 0x0000000406087981 */ /* 0x000ee8000c1e1900 */
[----:B------:R-:W4:Y:S04]  /*03e0*/  LDG.E R11, desc[UR4][R6.64+0x4] ;  /* 0x00000404060b7981 */ /* 0x000f28000c1e1900 */
[----:B------:R-:W5:Y:S01]  /*03f0*/  LDG.E R3, desc[UR4][R2.64] ;  /* 0x0000000402037981 */ /* 0x000f62000c1e1900 */
[----:B------:R-:W-:Y:S01]  /*0400*/  UMOV UR6, 0x9999999a ;  /* 0x9999999a00067882 */ /* 0x000fe20000000000 */
[----:B------:R-:W-:Y:S01]  /*0410*/  UMOV UR7, 0x3fc99999 ;  /* 0x3fc9999900077882 */ /* 0x000fe20000000000 */
[----:B--2---:R-:W-:-:S02]  /*0420*/  FADD R9, R4, R9 ;  /* 0x0000000904097221 */ /* 0x004fc40000000000 */
[----:B------:R-:W0:Y:S02]  /*0430*/  LDC.64 R4, c[0x0][0x388] ;  /* 0x0000e200ff047b82 */ /* 0x000e240000000a00 */
[----:B---3--:R-:W-:-:S04]  /*0440*/  FADD R8, R9, R8 ;  /* 0x0000000809087221 */ /* 0x008fc80000000000 */
[----:B----4-:R-:W-:-:S04]  /*0450*/  FADD R8, R8, R11 ;  /* 0x0000000b08087221 */ /* 0x010fc80000000000 */
[----:B-----5:R-:W-:-:S04]  /*0460*/  FADD R10, R8, R3 ;  /* 0x00000003080a7221 */ /* 0x020fc80000000000 */
[----:B------:R-:W1:Y:S01]  /*0470*/  F2F.F64.F32 R8, R10 ;  /* 0x0000000a00087310 */ /* 0x000e620000201800 */
[----:B0-----:R-:W-:Y:S01]  /*0480*/  IMAD.WIDE R4, R0, 0x4, R4 ;  /* 0x0000000400047825 */ /* 0x001fe200078e0204 */
[----:B-1----:R-:W-:-:S10]  /*0490*/  DMUL R8, R8, UR6 ;  /* 0x0000000608087c28 */ /* 0x002fd40008000000 */
[----:B------:R-:W0:Y:S02]  /*04a0*/  F2F.F32.F64 R9, R8 ;  /* 0x0000000800097310 */ /* 0x000e240000301000 */
[----:B0-----:R-:W-:Y:S01]  /*04b0*/  STG.E desc[UR4][R4.64], R9 ;  /* 0x0000000904007986 */ /* 0x001fe2000c101904 */
[----:B------:R-:W-:Y:S05]  /*04c0*/  EXIT ;  /* 0x000000000000794d */ /* 0x000fea0003800000 */
.L_x_1:
[----:B------:R-:W-:-:S00]  /*04d0*/  BRA `(.L_x_1) ;  /* 0xfffffffc00fc7947 */ /* 0x000fc0000383ffff */
[----:B------:R-:W-:-:S00]  /*04e0*/  NOP ;  /* 0x0000000000007918 */ /* 0x000fc00000000000 */
        /* <DEDUP_REMOVED lines=9> */
.L_x_2:


//--------------------- .nv.shared.reserved.0     --------------------------
	.section	.nv.shared.reserved.0,"aw",@nobits
	.weak		__nv_reservedSMEM_offset_0_alias
	.size		__nv_reservedSMEM_offset_0_alias, 0, 64
	.other		__nv_reservedSMEM_offset_0_alias,@"STO_CUDA_RESERVED_SHARED STV_DEFAULT"
__nv_reservedSMEM_offset_0_alias:
	.zero		0
	.zero		64


//--------------------- .nv.constant0._Z7kconvolPfS_i --------------------------
	.section	.nv.constant0._Z7kconvolPfS_i,"a",@progbits
	.sectionflags	@""
	.align	4
.nv.constant0._Z7kconvolPfS_i:
	.zero		916


//--------------------- SYMBOLS --------------------------

	.type		.nv.reservedSmem.offset0,@object
	.size		.nv.reservedSmem.offset0,0x4
